//
// Generated by NVIDIA NVVM Compiler
//
// Compiler Build ID: CL-36424714
// Cuda compilation tools, release 13.0, V13.0.88
// Based on NVVM 20.0.0
//

.version 9.0
.target sm_100
.address_size 64

	// .globl	_Z8MyReducePfS_ii

.visible .entry _Z8MyReducePfS_ii(
	.param .u64 .ptr .align 1 _Z8MyReducePfS_ii_param_0,
	.param .u64 .ptr .align 1 _Z8MyReducePfS_ii_param_1,
	.param .u32 _Z8MyReducePfS_ii_param_2,
	.param .u32 _Z8MyReducePfS_ii_param_3
)
{
	.reg .pred 	%p<10>;
	.reg .b32 	%r<30>;
	.reg .b32 	%f<83>;
	.reg .b64 	%rd<32>;

	ld.param.u64 	%rd9, [_Z8MyReducePfS_ii_param_0];
	ld.param.u64 	%rd8, [_Z8MyReducePfS_ii_param_1];
	ld.param.u32 	%r19, [_Z8MyReducePfS_ii_param_2];
	ld.param.u32 	%r20, [_Z8MyReducePfS_ii_param_3];
	cvta.to.global.u64 	%rd1, %rd9;
	mov.u32 	%r1, %tid.x;
	div.s32 	%r2, %r19, %r20;
	mul.lo.s32 	%r3, %r2, %r1;
	setp.lt.s32 	%p1, %r2, 1;
	mov.f32 	%f82, 0f00000000;
	@%p1 bra 	$L__BB0_13;
	and.b32  	%r4, %r2, 15;
	setp.lt.u32 	%p2, %r2, 16;
	mov.f32 	%f82, 0f00000000;
	mov.b32 	%r27, 0;
	@%p2 bra 	$L__BB0_4;
	and.b32  	%r27, %r2, 2147483632;
	neg.s32 	%r25, %r27;
	mul.wide.u32 	%rd10, %r3, 4;
	add.s64 	%rd11, %rd10, %rd1;
	add.s64 	%rd30, %rd11, 32;
	mov.f32 	%f82, 0f00000000;
$L__BB0_3:
	.pragma "nounroll";
	ld.global.f32 	%f18, [%rd30+-32];
	add.f32 	%f19, %f82, %f18;
	ld.global.f32 	%f20, [%rd30+-28];
	add.f32 	%f21, %f19, %f20;
	ld.global.f32 	%f22, [%rd30+-24];
	add.f32 	%f23, %f21, %f22;
	ld.global.f32 	%f24, [%rd30+-20];
	add.f32 	%f25, %f23, %f24;
	ld.global.f32 	%f26, [%rd30+-16];
	add.f32 	%f27, %f25, %f26;
	ld.global.f32 	%f28, [%rd30+-12];
	add.f32 	%f29, %f27, %f28;
	ld.global.f32 	%f30, [%rd30+-8];
	add.f32 	%f31, %f29, %f30;
	ld.global.f32 	%f32, [%rd30+-4];
	add.f32 	%f33, %f31, %f32;
	ld.global.f32 	%f34, [%rd30];
	add.f32 	%f35, %f33, %f34;
	ld.global.f32 	%f36, [%rd30+4];
	add.f32 	%f37, %f35, %f36;
	ld.global.f32 	%f38, [%rd30+8];
	add.f32 	%f39, %f37, %f38;
	ld.global.f32 	%f40, [%rd30+12];
	add.f32 	%f41, %f39, %f40;
	ld.global.f32 	%f42, [%rd30+16];
	add.f32 	%f43, %f41, %f42;
	ld.global.f32 	%f44, [%rd30+20];
	add.f32 	%f45, %f43, %f44;
	ld.global.f32 	%f46, [%rd30+24];
	add.f32 	%f47, %f45, %f46;
	ld.global.f32 	%f48, [%rd30+28];
	add.f32 	%f82, %f47, %f48;
	add.s32 	%r25, %r25, 16;
	add.s64 	%rd30, %rd30, 64;
	setp.ne.s32 	%p3, %r25, 0;
	@%p3 bra 	$L__BB0_3;
$L__BB0_4:
	setp.eq.s32 	%p4, %r4, 0;
	@%p4 bra 	$L__BB0_13;
	and.b32  	%r10, %r2, 7;
	setp.lt.u32 	%p5, %r4, 8;
	@%p5 bra 	$L__BB0_7;
	add.s32 	%r22, %r27, %r3;
	mul.wide.u32 	%rd12, %r22, 4;
	add.s64 	%rd13, %rd1, %rd12;
	ld.global.f32 	%f50, [%rd13];
	add.f32 	%f51, %f82, %f50;
	cvt.u64.u32 	%rd14, %r3;
	cvt.u64.u32 	%rd15, %r27;
	add.s64 	%rd16, %rd15, %rd14;
	shl.b64 	%rd17, %rd16, 2;
	add.s64 	%rd18, %rd1, %rd17;
	ld.global.f32 	%f52, [%rd18+4];
	add.f32 	%f53, %f51, %f52;
	ld.global.f32 	%f54, [%rd18+8];
	add.f32 	%f55, %f53, %f54;
	ld.global.f32 	%f56, [%rd18+12];
	add.f32 	%f57, %f55, %f56;
	ld.global.f32 	%f58, [%rd18+16];
	add.f32 	%f59, %f57, %f58;
	ld.global.f32 	%f60, [%rd18+20];
	add.f32 	%f61, %f59, %f60;
	ld.global.f32 	%f62, [%rd18+24];
	add.f32 	%f63, %f61, %f62;
	ld.global.f32 	%f64, [%rd18+28];
	add.f32 	%f82, %f63, %f64;
	add.s32 	%r27, %r27, 8;
$L__BB0_7:
	setp.eq.s32 	%p6, %r10, 0;
	@%p6 bra 	$L__BB0_13;
	and.b32  	%r13, %r2, 3;
	setp.lt.u32 	%p7, %r10, 4;
	@%p7 bra 	$L__BB0_10;
	add.s32 	%r23, %r27, %r3;
	mul.wide.u32 	%rd19, %r23, 4;
	add.s64 	%rd20, %rd1, %rd19;
	ld.global.f32 	%f66, [%rd20];
	add.f32 	%f67, %f82, %f66;
	cvt.u64.u32 	%rd21, %r3;
	cvt.u64.u32 	%rd22, %r27;
	add.s64 	%rd23, %rd22, %rd21;
	shl.b64 	%rd24, %rd23, 2;
	add.s64 	%rd25, %rd1, %rd24;
	ld.global.f32 	%f68, [%rd25+4];
	add.f32 	%f69, %f67, %f68;
	ld.global.f32 	%f70, [%rd25+8];
	add.f32 	%f71, %f69, %f70;
	ld.global.f32 	%f72, [%rd25+12];
	add.f32 	%f82, %f71, %f72;
	add.s32 	%r27, %r27, 4;
$L__BB0_10:
	setp.eq.s32 	%p8, %r13, 0;
	@%p8 bra 	$L__BB0_13;
	add.s32 	%r24, %r27, %r3;
	mul.wide.u32 	%rd26, %r24, 4;
	add.s64 	%rd31, %rd1, %rd26;
	neg.s32 	%r29, %r13;
$L__BB0_12:
	.pragma "nounroll";
	ld.global.f32 	%f73, [%rd31];
	add.f32 	%f82, %f82, %f73;
	add.s64 	%rd31, %rd31, 4;
	add.s32 	%r29, %r29, 1;
	setp.ne.s32 	%p9, %r29, 0;
	@%p9 bra 	$L__BB0_12;
$L__BB0_13:
	cvta.to.global.u64 	%rd27, %rd8;
	mul.wide.u32 	%rd28, %r1, 4;
	add.s64 	%rd29, %rd27, %rd28;
	st.global.f32 	[%rd29], %f82;
	ret;

}


// ===== COMPILED SASS (sm_100) =====

	.target	sm_100

	.elftype	@"ET_EXEC"


//--------------------- .note.nv.tkinfo           --------------------------
	.section	.note.nv.tkinfo,"",@"SHT_NOTE"
	.sectionflags	@"SHF_NOTE_NV_TKINFO"
	.tkinfo
        /*0018*/ 	.word	0x00000002
        /*0030*/ 	.string	""
        /*0030*/ 	.string	"ptxas"
        /*0030*/ 	.string	"Cuda compilation tools, release 13.0, V13.0.88"
        /*0030*/ 	.string	"Build cuda_13.0.r13.0/compiler.36424714_0"
        /*0030*/ 	.string	"-arch sm_100 -m 64 "



//--------------------- .note.nv.cuinfo           --------------------------
	.section	.note.nv.cuinfo,"",@"SHT_NOTE"
	.sectionflags	@"SHF_NOTE_NV_CUINFO"
        /*0018*/ 	.short	0x0002
        /*001a*/ 	.short	0x0064
        /*001c*/ 	.short	0x0082
	.zero		2


//--------------------- .nv.info                  --------------------------
	.section	.nv.info,"",@"SHT_CUDA_INFO"
	.align	4


	//----- nvinfo : EIATTR_REGCOUNT
	.align		4
        /*0000*/ 	.byte	0x04, 0x2f
        /*0002*/ 	.short	(.L_1 - .L_0)
	.align		4
.L_0:
        /*0004*/ 	.word	index@(_Z8MyReducePfS_ii)
        /*0008*/ 	.word	0x0000001d


	//----- nvinfo : EIATTR_FRAME_SIZE
	.align		4
.L_1:
        /*000c*/ 	.byte	0x04, 0x11
        /*000e*/ 	.short	(.L_3 - .L_2)
	.align		4
.L_2:
        /*0010*/ 	.word	index@(_Z8MyReducePfS_ii)
        /*0014*/ 	.word	0x00000000


	//----- nvinfo : EIATTR_MIN_STACK_SIZE
	.align		4
.L_3:
        /*0018*/ 	.byte	0x04, 0x12
        /*001a*/ 	.short	(.L_5 - .L_4)
	.align		4
.L_4:
        /*001c*/ 	.word	index@(_Z8MyReducePfS_ii)
        /*0020*/ 	.word	0x00000000
.L_5:


//--------------------- .nv.compat                --------------------------
	.section	.nv.compat,"",@"SHT_CUDA_COMPAT_INFO"
	.align	4
        /*0000*/ 	.byte	0x02, 0x09, 0x00, 0x00, 0x02, 0x02, 0x01, 0x00, 0x02, 0x05, 0x05, 0x00, 0x03, 0x07, 0x01, 0x01
        /*0010*/ 	.byte	0x02, 0x03, 0x00, 0x00, 0x02, 0x06, 0x01, 0x00, 0x04, 0x0b, 0x08, 0x00, 0x09, 0x00, 0x00, 0x00
        /*0020*/ 	.byte	0x00, 0x00, 0x00, 0x00


//--------------------- .nv.info._Z8MyReducePfS_ii --------------------------
	.section	.nv.info._Z8MyReducePfS_ii,"",@"SHT_CUDA_INFO"
	.sectionflags	@""
	.align	4


	//----- nvinfo : EIATTR_CUDA_API_VERSION
	.align		4
        /*0000*/ 	.byte	0x04, 0x37
        /*0002*/ 	.short	(.L_7 - .L_6)
.L_6:
        /*0004*/ 	.word	0x00000082


	//----- nvinfo : EIATTR_KPARAM_INFO
	.align		4
.L_7:
        /*0008*/ 	.byte	0x04, 0x17
        /*000a*/ 	.short	(.L_9 - .L_8)
.L_8:
        /*000c*/ 	.word	0x00000000
        /*0010*/ 	.short	0x0003
        /*0012*/ 	.short	0x0014
        /*0014*/ 	.byte	0x00, 0xf0, 0x11, 0x00


	//----- nvinfo : EIATTR_KPARAM_INFO
	.align		4
.L_9:
        /*0018*/ 	.byte	0x04, 0x17
        /*001a*/ 	.short	(.L_11 - .L_10)
.L_10:
        /*001c*/ 	.word	0x00000000
        /*0020*/ 	.short	0x0002
        /*0022*/ 	.short	0x0010
        /*0024*/ 	.byte	0x00, 0xf0, 0x11, 0x00


	//----- nvinfo : EIATTR_KPARAM_INFO
	.align		4
.L_11:
        /*0028*/ 	.byte	0x04, 0x17
        /*002a*/ 	.short	(.L_13 - .L_12)
.L_12:
        /*002c*/ 	.word	0x00000000
        /*0030*/ 	.short	0x0001
        /*0032*/ 	.short	0x0008
        /*0034*/ 	.byte	0x00, 0xf5, 0x21, 0x00


	//----- nvinfo : EIATTR_KPARAM_INFO
	.align		4
.L_13:
        /*0038*/ 	.byte	0x04, 0x17
        /*003a*/ 	.short	(.L_15 - .L_14)
.L_14:
        /*003c*/ 	.word	0x00000000
        /*0040*/ 	.short	0x0000
        /*0042*/ 	.short	0x0000
        /*0044*/ 	.byte	0x00, 0xf5, 0x21, 0x00


	//----- nvinfo : EIATTR_SPARSE_MMA_MASK
	.align		4
.L_15:
        /*0048*/ 	.byte	0x03, 0x50
        /*004a*/ 	.short	0x0000


	//----- nvinfo : EIATTR_MAXREG_COUNT
	.align		4
        /*004c*/ 	.byte	0x03, 0x1b
        /*004e*/ 	.short	0x00ff


	//----- nvinfo : EIATTR_MERCURY_ISA_VERSION
	.align		4
        /*0050*/ 	.byte	0x03, 0x5f
        /*0052*/ 	.short	0x0101


	//----- nvinfo : EIATTR_VRC_CTA_INIT_COUNT
	.align		4
        /*0054*/ 	.byte	0x02, 0x4a
	.zero		1
	.zero		1


	//----- nvinfo : EIATTR_EXIT_INSTR_OFFSETS
	.align		4
        /*0058*/ 	.byte	0x04, 0x1c
        /*005a*/ 	.short	(.L_17 - .L_16)


	//   ....[0]....
.L_16:
        /*005c*/ 	.word	0x00000960


	//----- nvinfo : EIATTR_CBANK_PARAM_SIZE
	.align		4
.L_17:
        /*0060*/ 	.byte	0x03, 0x19
        /*0062*/ 	.short	0x0018


	//----- nvinfo : EIATTR_PARAM_CBANK
	.align		4
        /*0064*/ 	.byte	0x04, 0x0a
        /*0066*/ 	.short	(.L_19 - .L_18)
	.align		4
.L_18:
        /*0068*/ 	.word	index@(.nv.constant0._Z8MyReducePfS_ii)
        /*006c*/ 	.short	0x0380
        /*006e*/ 	.short	0x0018


	//----- nvinfo : EIATTR_SW_WAR
	.align		4
.L_19:
        /*0070*/ 	.byte	0x04, 0x36
        /*0072*/ 	.short	(.L_21 - .L_20)
.L_20:
        /*0074*/ 	.word	0x00000008
.L_21:


//--------------------- .nv.callgraph             --------------------------
	.section	.nv.callgraph,"",@"SHT_CUDA_CALLGRAPH"
	.align	4
	.sectionentsize	8
	.align		4
        /*0000*/ 	.word	0x00000000
	.align		4
        /*0004*/ 	.word	0xffffffff
	.align		4
        /*0008*/ 	.word	0x00000000
	.align		4
        /*000c*/ 	.word	0xfffffffe
	.align		4
        /*0010*/ 	.word	0x00000000
	.align		4
        /*0014*/ 	.word	0xfffffffd
	.align		4
        /*0018*/ 	.word	0x00000000
	.align		4
        /*001c*/ 	.word	0xfffffffc


//--------------------- .text._Z8MyReducePfS_ii   --------------------------
	.section	.text._Z8MyReducePfS_ii,"ax",@progbits
	.align	128
        .global         _Z8MyReducePfS_ii
        .type           _Z8MyReducePfS_ii,@function
        .size           _Z8MyReducePfS_ii,(.L_x_7 - _Z8MyReducePfS_ii)
        .other          _Z8MyReducePfS_ii,@"STO_CUDA_ENTRY STV_DEFAULT"
_Z8MyReducePfS_ii:
.text._Z8MyReducePfS_ii:
[----:B------:R-:W-:Y:S08]  /*0000*/  LDC R1, c[0x0][0x37c] ;  /* 0x0000df00ff017b82 */ /* 0x000ff00000000800 */
[----:B------:R-:W0:Y:S01]  /*0010*/  LDC.64 R2, c[0x0][0x390] ;  /* 0x0000e400ff027b82 */ /* 0x000e220000000a00 */
[----:B------:R-:W1:Y:S01]  /*0020*/  LDCU.64 UR4, c[0x0][0x358] ;  /* 0x00006b00ff0477ac */ /* 0x000e620008000a00 */
[----:B0-----:R-:W-:-:S04]  /*0030*/  IABS R9, R3 ;  /* 0x0000000300097213 */ /* 0x001fc80000000000 */
[----:B------:R-:W0:Y:S08]  /*0040*/  I2F.RP R0, R9 ;  /* 0x0000000900007306 */ /* 0x000e300000209400 */
[----:B0-----:R-:W0:Y:S02]  /*0050*/  MUFU.RCP R0, R0 ;  /* 0x0000000000007308 */ /* 0x001e240000001000 */
[----:B0-----:R-:W-:-:S06]  /*0060*/  IADD3 R4, PT, PT, R0, 0xffffffe, RZ ;  /* 0x0ffffffe00047810 */ /* 0x001fcc0007ffe0ff */
[----:B------:R0:W2:Y:S02]  /*0070*/  F2I.FTZ.U32.TRUNC.NTZ R5, R4 ;  /* 0x0000000400057305 */ /* 0x0000a4000021f000 */
[----:B0-----:R-:W-:Y:S01]  /*0080*/  IMAD.MOV.U32 R4, RZ, RZ, RZ ;  /* 0x000000ffff047224 */ /* 0x001fe200078e00ff */
[----:B--2---:R-:W-:-:S05]  /*0090*/  IADD3 R6, PT, PT, RZ, -R5, RZ ;  /* 0x80000005ff067210 */ /* 0x004fca0007ffe0ff */
[----:B------:R-:W-:Y:S01]  /*00a0*/  IMAD R7, R6, R9, RZ ;  /* 0x0000000906077224 */ /* 0x000fe200078e02ff */
[----:B------:R-:W-:Y:S02]  /*00b0*/  IABS R6, R2 ;  /* 0x0000000200067213 */ /* 0x000fe40000000000 */
[----:B------:R-:W-:Y:S01]  /*00c0*/  LOP3.LUT R2, R2, R3, RZ, 0x3c, !PT ;  /* 0x0000000302027212 */ /* 0x000fe200078e3cff */
[----:B------:R-:W-:Y:S02]  /*00d0*/  IMAD.HI.U32 R5, R5, R7, R4 ;  /* 0x0000000705057227 */ /* 0x000fe400078e0004 */
[----:B------:R-:W0:Y:S01]  /*00e0*/  S2R R4, SR_TID.X ;  /* 0x0000000000047919 */ /* 0x000e220000002100 */
[----:B------:R-:W-:-:S03]  /*00f0*/  ISETP.GE.AND P1, PT, R2, RZ, PT ;  /* 0x000000ff0200720c */ /* 0x000fc60003f26270 */
[----:B------:R-:W-:-:S05]  /*0100*/  IMAD.HI.U32 R7, R5, R6, RZ ;  /* 0x0000000605077227 */ /* 0x000fca00078e00ff */
[----:B------:R-:W-:-:S05]  /*0110*/  IADD3 R0, PT, PT, -R7, RZ, RZ ;  /* 0x000000ff07007210 */ /* 0x000fca0007ffe1ff */
[----:B------:R-:W-:-:S05]  /*0120*/  IMAD R0, R9, R0, R6 ;  /* 0x0000000009007224 */ /* 0x000fca00078e0206 */
[----:B------:R-:W-:-:S13]  /*0130*/  ISETP.GT.U32.AND P2, PT, R9, R0, PT ;  /* 0x000000000900720c */ /* 0x000fda0003f44070 */
[----:B------:R-:W-:Y:S01]  /*0140*/  @!P2 IMAD.IADD R0, R0, 0x1, -R9 ;  /* 0x000000010000a824 */ /* 0x000fe200078e0a09 */
[----:B------:R-:W-:Y:S02]  /*0150*/  @!P2 IADD3 R7, PT, PT, R7, 0x1, RZ ;  /* 0x000000010707a810 */ /* 0x000fe40007ffe0ff */
[----:B------:R-:W-:Y:S02]  /*0160*/  ISETP.NE.AND P2, PT, R3, RZ, PT ;  /* 0x000000ff0300720c */ /* 0x000fe40003f45270 */
[----:B------:R-:W-:Y:S01]  /*0170*/  ISETP.GE.U32.AND P0, PT, R0, R9, PT ;  /* 0x000000090000720c */ /* 0x000fe20003f06070 */
[----:B------:R-:W-:-:S12]  /*0180*/  HFMA2 R0, -RZ, RZ, 0, 0 ;  /* 0x00000000ff007431 */ /* 0x000fd800000001ff */
[----:B------:R-:W-:-:S05]  /*0190*/  @P0 IADD3 R7, PT, PT, R7, 0x1, RZ ;  /* 0x0000000107070810 */ /* 0x000fca0007ffe0ff */
[----:B------:R-:W-:Y:S01]  /*01a0*/  @!P1 IMAD.MOV R7, RZ, RZ, -R7 ;  /* 0x000000ffff079224 */ /* 0x000fe200078e0a07 */
[----:B------:R-:W-:-:S04]  /*01b0*/  @!P2 LOP3.LUT R7, RZ, R3, RZ, 0x33, !PT ;  /* 0x00000003ff07a212 */ /* 0x000fc800078e33ff */
[----:B------:R-:W-:-:S13]  /*01c0*/  ISETP.GE.AND P0, PT, R7, 0x1, PT ;  /* 0x000000010700780c */ /* 0x000fda0003f06270 */
[----:B01----:R-:W-:Y:S05]  /*01d0*/  @!P0 BRA `(.L_x_0) ;  /* 0x0000000400d48947 */ /* 0x003fea0003800000 */
[C---:B------:R-:W-:Y:S01]  /*01e0*/  ISETP.GE.U32.AND P1, PT, R7.reuse, 0x10, PT ;  /* 0x000000100700780c */ /* 0x040fe20003f26070 */
[C---:B------:R-:W-:Y:S01]  /*01f0*/  IMAD R5, R7.reuse, R4, RZ ;  /* 0x0000000407057224 */ /* 0x040fe200078e02ff */
[----:B------:R-:W-:Y:S01]  /*0200*/  LOP3.LUT R21, R7, 0xf, RZ, 0xc0, !PT ;  /* 0x0000000f07157812 */ /* 0x000fe200078ec0ff */
[----:B------:R-:W-:Y:S01]  /*0210*/  IMAD.MOV.U32 R6, RZ, RZ, RZ ;  /* 0x000000ffff067224 */ /* 0x000fe200078e00ff */
[----:B------:R-:W-:Y:S02]  /*0220*/  MOV R0, RZ ;  /* 0x000000ff00007202 */ /* 0x000fe40000000f00 */
[----:B------:R-:W-:-:S07]  /*0230*/  ISETP.NE.AND P0, PT, R21, RZ, PT ;  /* 0x000000ff1500720c */ /* 0x000fce0003f05270 */
[----:B------:R-:W-:Y:S06]  /*0240*/  @!P1 BRA `(.L_x_1) ;  /* 0x0000000000b09947 */ /* 0x000fec0003800000 */
[----:B------:R-:W0:Y:S01]  /*0250*/  LDC.64 R2, c[0x0][0x380] ;  /* 0x0000e000ff027b82 */ /* 0x000e220000000a00 */
[----:B------:R-:W-:Y:S02]  /*0260*/  LOP3.LUT R6, R7, 0x7ffffff0, RZ, 0xc0, !PT ;  /* 0x7ffffff007067812 */ /* 0x000fe400078ec0ff */
[----:B------:R-:W-:Y:S02]  /*0270*/  MOV R0, RZ ;  /* 0x000000ff00007202 */ /* 0x000fe40000000f00 */
[----:B------:R-:W-:Y:S01]  /*0280*/  IADD3 R23, PT, PT, -R6, RZ, RZ ;  /* 0x000000ff06177210 */ /* 0x000fe20007ffe1ff */
[----:B0-----:R-:W-:-:S03]  /*0290*/  IMAD.WIDE.U32 R2, R5, 0x4, R2 ;  /* 0x0000000405027825 */ /* 0x001fc600078e0002 */
[----:B------:R-:W-:-:S05]  /*02a0*/  IADD3 R2, P1, PT, R2, 0x20, RZ ;  /* 0x0000002002027810 */ /* 0x000fca0007f3e0ff */
[----:B------:R-:W-:-:S08]  /*02b0*/  IMAD.X R3, RZ, RZ, R3, P1 ;  /* 0x000000ffff037224 */ /* 0x000fd000008e0603 */
.L_x_2:
[----:B------:R-:W2:Y:S04]  /*02c0*/  LDG.E R19, desc[UR4][R2.64+-0x20] ;  /* 0xffffe00402137981 */ /* 0x000ea8000c1e1900 */
[----:B------:R-:W3:Y:S04]  /*02d0*/  LDG.E R20, desc[UR4][R2.64+-0x1c] ;  /* 0xffffe40402147981 */ /* 0x000ee8000c1e1900 */
[----:B------:R-:W4:Y:S04]  /*02e0*/  LDG.E R22, desc[UR4][R2.64+-0x18] ;  /* 0xffffe80402167981 */ /* 0x000f28000c1e1900 */
[----:B------:R-:W5:Y:S04]  /*02f0*/  LDG.E R24, desc[UR4][R2.64+-0x14] ;  /* 0xffffec0402187981 */ /* 0x000f68000c1e1900 */
        /* <DEDUP_REMOVED lines=11> */
[----:B------:R0:W5:Y:S01]  /*03b0*/  LDG.E R8, desc[UR4][R2.64+0x1c] ;  /* 0x00001c0402087981 */ /* 0x000162000c1e1900 */
[----:B------:R-:W-:-:S04]  /*03c0*/  IADD3 R23, PT, PT, R23, 0x10, RZ ;  /* 0x0000001017177810 */ /* 0x000fc80007ffe0ff */
[----:B------:R-:W-:Y:S02]  /*03d0*/  ISETP.NE.AND P1, PT, R23, RZ, PT ;  /* 0x000000ff1700720c */ /* 0x000fe40003f25270 */
[----:B0-----:R-:W-:-:S04]  /*03e0*/  IADD3 R2, P2, PT, R2, 0x40, RZ ;  /* 0x0000004002027810 */ /* 0x001fc80007f5e0ff */
[----:B------:R-:W-:Y:S01]  /*03f0*/  IADD3.X R3, PT, PT, RZ, R3, RZ, P2, !PT ;  /* 0x00000003ff037210 */ /* 0x000fe200017fe4ff */
[----:B--2---:R-:W-:-:S04]  /*0400*/  FADD R19, R19, R0 ;  /* 0x0000000013137221 */ /* 0x004fc80000000000 */
[----:B---3--:R-:W-:-:S04]  /*0410*/  FADD R19, R19, R20 ;  /* 0x0000001413137221 */ /* 0x008fc80000000000 */
[----:B----4-:R-:W-:-:S04]  /*0420*/  FADD R19, R19, R22 ;  /* 0x0000001613137221 */ /* 0x010fc80000000000 */
[----:B-----5:R-:W-:-:S04]  /*0430*/  FADD R19, R19, R24 ;  /* 0x0000001813137221 */ /* 0x020fc80000000000 */
[----:B------:R-:W-:-:S04]  /*0440*/  FADD R19, R19, R26 ;  /* 0x0000001a13137221 */ /* 0x000fc80000000000 */
        /* <DEDUP_REMOVED lines=10> */
[----:B------:R-:W-:Y:S01]  /*04f0*/  FADD R0, R9, R8 ;  /* 0x0000000809007221 */ /* 0x000fe20000000000 */
[----:B------:R-:W-:Y:S06]  /*0500*/  @P1 BRA `(.L_x_2) ;  /* 0xfffffffc006c1947 */ /* 0x000fec000383ffff */
.L_x_1:
[----:B------:R-:W-:Y:S05]  /*0510*/  @!P0 BRA `(.L_x_0) ;  /* 0x0000000400048947 */ /* 0x000fea0003800000 */
[----:B------:R-:W-:Y:S02]  /*0520*/  ISETP.GE.U32.AND P1, PT, R21, 0x8, PT ;  /* 0x000000081500780c */ /* 0x000fe40003f26070 */
[----:B------:R-:W-:-:S04]  /*0530*/  LOP3.LUT R10, R7, 0x7, RZ, 0xc0, !PT ;  /* 0x00000007070a7812 */ /* 0x000fc800078ec0ff */
[----:B------:R-:W-:-:S07]  /*0540*/  ISETP.NE.AND P0, PT, R10, RZ, PT ;  /* 0x000000ff0a00720c */ /* 0x000fce0003f05270 */
[----:B------:R-:W-:Y:S06]  /*0550*/  @!P1 BRA `(.L_x_3) ;  /* 0x0000000000649947 */ /* 0x000fec0003800000 */
[----:B------:R-:W0:Y:S01]  /*0560*/  LDC.64 R8, c[0x0][0x380] ;  /* 0x0000e000ff087b82 */ /* 0x000e220000000a00 */
[----:B------:R-:W1:Y:S01]  /*0570*/  LDCU.64 UR6, c[0x0][0x380] ;  /* 0x00007000ff0677ac */ /* 0x000e620008000a00 */
[C---:B------:R-:W-:Y:S01]  /*0580*/  IADD3 R11, P1, PT, R5.reuse, R6, RZ ;  /* 0x00000006050b7210 */ /* 0x040fe20007f3e0ff */
[----:B------:R-:W-:-:S03]  /*0590*/  IMAD.IADD R3, R5, 0x1, R6 ;  /* 0x0000000105037824 */ /* 0x000fc600078e0206 */
[----:B------:R-:W-:Y:S02]  /*05a0*/  IADD3.X R12, PT, PT, RZ, RZ, RZ, P1, !PT ;  /* 0x000000ffff0c7210 */ /* 0x000fe40000ffe4ff */
[----:B-1----:R-:W-:Y:S01]  /*05b0*/  LEA R2, P1, R11, UR6, 0x2 ;  /* 0x000000060b027c11 */ /* 0x002fe2000f8210ff */
[----:B0-----:R-:W-:-:S03]  /*05c0*/  IMAD.WIDE.U32 R8, R3, 0x4, R8 ;  /* 0x0000000403087825 */ /* 0x001fc600078e0008 */
[----:B------:R-:W-:-:S03]  /*05d0*/  LEA.HI.X R3, R11, UR7, R12, 0x2, P1 ;  /* 0x000000070b037c11 */ /* 0x000fc600088f140c */
[----:B------:R-:W2:Y:S04]  /*05e0*/  LDG.E R9, desc[UR4][R8.64] ;  /* 0x0000000408097981 */ /* 0x000ea8000c1e1900 */
[----:B------:R-:W3:Y:S04]  /*05f0*/  LDG.E R11, desc[UR4][R2.64+0x4] ;  /* 0x00000404020b7981 */ /* 0x000ee8000c1e1900 */
[----:B------:R-:W4:Y:S04]  /*0600*/  LDG.E R13, desc[UR4][R2.64+0x8] ;  /* 0x00000804020d7981 */ /* 0x000f28000c1e1900 */
[----:B------:R-:W5:Y:S04]  /*0610*/  LDG.E R15, desc[UR4][R2.64+0xc] ;  /* 0x00000c04020f7981 */ /* 0x000f68000c1e1900 */
[----:B------:R-:W5:Y:S04]  /*0620*/  LDG.E R17, desc[UR4][R2.64+0x10] ;  /* 0x0000100402117981 */ /* 0x000f68000c1e1900 */
[----:B------:R-:W5:Y:S04]  /*0630*/  LDG.E R19, desc[UR4][R2.64+0x14] ;  /* 0x0000140402137981 */ /* 0x000f68000c1e1900 */
[----:B------:R-:W5:Y:S04]  /*0640*/  LDG.E R21, desc[UR4][R2.64+0x18] ;  /* 0x0000180402157981 */ /* 0x000f68000c1e1900 */
[----:B------:R-:W5:Y:S01]  /*0650*/  LDG.E R23, desc[UR4][R2.64+0x1c] ;  /* 0x00001c0402177981 */ /* 0x000f62000c1e1900 */
[----:B------:R-:W-:Y:S01]  /*0660*/  IADD3 R6, PT, PT, R6, 0x8, RZ ;  /* 0x0000000806067810 */ /* 0x000fe20007ffe0ff */
[----:B--2---:R-:W-:-:S04]  /*0670*/  FADD R0, R0, R9 ;  /* 0x0000000900007221 */ /* 0x004fc80000000000 */
[----:B---3--:R-:W-:-:S04]  /*0680*/  FADD R0, R0, R11 ;  /* 0x0000000b00007221 */ /* 0x008fc80000000000 */
[----:B----4-:R-:W-:-:S04]  /*0690*/  FADD R0, R0, R13 ;  /* 0x0000000d00007221 */ /* 0x010fc80000000000 */
[----:B-----5:R-:W-:-:S04]  /*06a0*/  FADD R0, R0, R15 ;  /* 0x0000000f00007221 */ /* 0x020fc80000000000 */
[----:B------:R-:W-:-:S04]  /*06b0*/  FADD R0, R0, R17 ;  /* 0x0000001100007221 */ /* 0x000fc80000000000 */
[----:B------:R-:W-:-:S04]  /*06c0*/  FADD R0, R0, R19 ;  /* 0x0000001300007221 */ /* 0x000fc80000000000 */
[----:B------:R-:W-:-:S04]  /*06d0*/  FADD R0, R0, R21 ;  /* 0x0000001500007221 */ /* 0x000fc80000000000 */
[----:B------:R-:W-:-:S07]  /*06e0*/  FADD R0, R0, R23 ;  /* 0x0000001700007221 */ /* 0x000fce0000000000 */
.L_x_3:
        /* <DEDUP_REMOVED lines=16> */
[----:B------:R-:W5:Y:S01]  /*07f0*/  LDG.E R15, desc[UR4][R8.64+0xc] ;  /* 0x00000c04080f7981 */ /* 0x000f62000c1e1900 */
[----:B------:R-:W-:Y:S01]  /*0800*/  IADD3 R6, PT, PT, R6, 0x4, RZ ;  /* 0x0000000406067810 */ /* 0x000fe20007ffe0ff */
[----:B--2---:R-:W-:-:S04]  /*0810*/  FADD R0, R0, R3 ;  /* 0x0000000300007221 */ /* 0x004fc80000000000 */
[----:B---3--:R-:W-:-:S04]  /*0820*/  FADD R0, R0, R11 ;  /* 0x0000000b00007221 */ /* 0x008fc80000000000 */
[----:B----4-:R-:W-:-:S04]  /*0830*/  FADD R0, R0, R13 ;  /* 0x0000000d00007221 */ /* 0x010fc80000000000 */
[----:B-----5:R-:W-:-:S07]  /*0840*/  FADD R0, R0, R15 ;  /* 0x0000000f00007221 */ /* 0x020fce0000000000 */
.L_x_4:
[----:B------:R-:W-:Y:S05]  /*0850*/  @!P0 BRA `(.L_x_0) ;  /* 0x0000000000348947 */ /* 0x000fea0003800000 */
[----:B------:R-:W0:Y:S01]  /*0860*/  LDC.64 R2, c[0x0][0x380] ;  /* 0x0000e000ff027b82 */ /* 0x000e220000000a00 */
[----:B------:R-:W-:-:S04]  /*0870*/  IMAD.IADD R5, R5, 0x1, R6 ;  /* 0x0000000105057824 */ /* 0x000fc800078e0206 */
[----:B0-----:R-:W-:Y:S01]  /*0880*/  IMAD.WIDE.U32 R2, R5, 0x4, R2 ;  /* 0x0000000405027825 */ /* 0x001fe200078e0002 */
[----:B------:R-:W-:-:S04]  /*0890*/  IADD3 R5, PT, PT, -R7, RZ, RZ ;  /* 0x000000ff07057210 */ /* 0x000fc80007ffe1ff */
[----:B------:R-:W-:-:S07]  /*08a0*/  MOV R7, R3 ;  /* 0x0000000300077202 */ /* 0x000fce0000000f00 */
.L_x_5:
[----:B------:R-:W-:-:S06]  /*08b0*/  IMAD.MOV.U32 R3, RZ, RZ, R7 ;  /* 0x000000ffff037224 */ /* 0x000fcc00078e0007 */
[----:B------:R0:W2:Y:S01]  /*08c0*/  LDG.E R3, desc[UR4][R2.64] ;  /* 0x0000000402037981 */ /* 0x0000a2000c1e1900 */
[----:B------:R-:W-:-:S04]  /*08d0*/  IADD3 R5, PT, PT, R5, 0x1, RZ ;  /* 0x0000000105057810 */ /* 0x000fc80007ffe0ff */
[----:B------:R-:W-:Y:S02]  /*08e0*/  ISETP.NE.AND P0, PT, R5, RZ, PT ;  /* 0x000000ff0500720c */ /* 0x000fe40003f05270 */
[----:B0-----:R-:W-:-:S04]  /*08f0*/  IADD3 R2, P1, PT, R2, 0x4, RZ ;  /* 0x0000000402027810 */ /* 0x001fc80007f3e0ff */
[----:B------:R-:W-:Y:S01]  /*0900*/  IADD3.X R7, PT, PT, RZ, R7, RZ, P1, !PT ;  /* 0x00000007ff077210 */ /* 0x000fe20000ffe4ff */
[----:B--2---:R-:W-:-:S06]  /*0910*/  FADD R0, R3, R0 ;  /* 0x0000000003007221 */ /* 0x004fcc0000000000 */
[----:B------:R-:W-:Y:S05]  /*0920*/  @P0 BRA `(.L_x_5) ;  /* 0xfffffffc00e00947 */ /* 0x000fea000383ffff */
.L_x_0:
[----:B------:R-:W0:Y:S02]  /*0930*/  LDC.64 R2, c[0x0][0x388] ;  /* 0x0000e200ff027b82 */ /* 0x000e240000000a00 */
[----:B0-----:R-:W-:-:S05]  /*0940*/  IMAD.WIDE.U32 R4, R4, 0x4, R2 ;  /* 0x0000000404047825 */ /* 0x001fca00078e0002 */
[----:B------:R-:W-:Y:S01]  /*0950*/  STG.E desc[UR4][R4.64], R0 ;  /* 0x0000000004007986 */ /* 0x000fe2000c101904 */
[----:B------:R-:W-:Y:S05]  /*0960*/  EXIT ;  /* 0x000000000000794d */ /* 0x000fea0003800000 */
.L_x_6:
[----:B------:R-:W-:-:S00]  /*0970*/  BRA `(.L_x_6) ;  /* 0xfffffffc00fc7947 */ /* 0x000fc0000383ffff */
[----:B------:R-:W-:-:S00]  /*0980*/  NOP ;  /* 0x0000000000007918 */ /* 0x000fc00000000000 */
[----:B------:R-:W-:-:S00]  /*0990*/  NOP ;  /* 0x0000000000007918 */ /* 0x000fc00000000000 */
[----:B------:R-:W-:-:S00]  /*09a0*/  NOP ;  /* 0x0000000000007918 */ /* 0x000fc00000000000 */
[----:B------:R-:W-:-:S00]  /*09b0*/  NOP ;  /* 0x0000000000007918 */ /* 0x000fc00000000000 */
[----:B------:R-:W-:-:S00]  /*09c0*/  NOP ;  /* 0x0000000000007918 */ /* 0x000fc00000000000 */
[----:B------:R-:W-:-:S00]  /*09d0*/  NOP ;  /* 0x0000000000007918 */ /* 0x000fc00000000000 */
[----:B------:R-:W-:-:S00]  /*09e0*/  NOP ;  /* 0x0000000000007918 */ /* 0x000fc00000000000 */
[----:B------:R-:W-:-:S00]  /*09f0*/  NOP ;  /* 0x0000000000007918 */ /* 0x000fc00000000000 */
.L_x_7:


//--------------------- .nv.shared.reserved.0     --------------------------
	.section	.nv.shared.reserved.0,"aw",@nobits
	.weak		__nv_reservedSMEM_offset_0_alias
	.size		__nv_reservedSMEM_offset_0_alias, 0, 64
	.other		__nv_reservedSMEM_offset_0_alias,@"STO_CUDA_RESERVED_SHARED STV_DEFAULT"
__nv_reservedSMEM_offset_0_alias:
	.zero		0
	.zero		64


//--------------------- .nv.constant0._Z8MyReducePfS_ii --------------------------
	.section	.nv.constant0._Z8MyReducePfS_ii,"a",@progbits
	.sectionflags	@""
	.align	4
.nv.constant0._Z8MyReducePfS_ii:
	.zero		920


//--------------------- SYMBOLS --------------------------

	.type		.nv.reservedSmem.offset0,@object
	.size		.nv.reservedSmem.offset0,0x4
